//
// Generated by NVIDIA NVVM Compiler
//
// Compiler Build ID: CL-36424714
// Cuda compilation tools, release 13.0, V13.0.88
// Based on NVVM 20.0.0
//

.version 9.0
.target sm_100
.address_size 64

	// .globl	_Z43stencil_kernel_mem_tiling_thread_coarseningPfS_j
// _ZZ43stencil_kernel_mem_tiling_thread_coarseningPfS_jE8inPrev_s has been demoted
// _ZZ43stencil_kernel_mem_tiling_thread_coarseningPfS_jE8inCurr_s has been demoted
// _ZZ43stencil_kernel_mem_tiling_thread_coarseningPfS_jE8inNext_s has been demoted

.visible .entry _Z43stencil_kernel_mem_tiling_thread_coarseningPfS_j(
	.param .u64 .ptr .align 1 _Z43stencil_kernel_mem_tiling_thread_coarseningPfS_j_param_0,
	.param .u64 .ptr .align 1 _Z43stencil_kernel_mem_tiling_thread_coarseningPfS_j_param_1,
	.param .u32 _Z43stencil_kernel_mem_tiling_thread_coarseningPfS_j_param_2
)
{
	.reg .pred 	%p<113>;
	.reg .b32 	%r<117>;
	.reg .b32 	%f<105>;
	.reg .b64 	%rd<33>;
	// demoted variable
	.shared .align 4 .b8 _ZZ43stencil_kernel_mem_tiling_thread_coarseningPfS_jE8inPrev_s[256];
	// demoted variable
	.shared .align 4 .b8 _ZZ43stencil_kernel_mem_tiling_thread_coarseningPfS_jE8inCurr_s[256];
	// demoted variable
	.shared .align 4 .b8 _ZZ43stencil_kernel_mem_tiling_thread_coarseningPfS_jE8inNext_s[256];
	ld.param.u64 	%rd3, [_Z43stencil_kernel_mem_tiling_thread_coarseningPfS_j_param_0];
	ld.param.u64 	%rd4, [_Z43stencil_kernel_mem_tiling_thread_coarseningPfS_j_param_1];
	ld.param.u32 	%r20, [_Z43stencil_kernel_mem_tiling_thread_coarseningPfS_j_param_2];
	cvta.to.global.u64 	%rd1, %rd4;
	cvta.to.global.u64 	%rd2, %rd3;
	mov.u32 	%r21, %ctaid.z;
	mul.lo.s32 	%r2, %r21, 6;
	mov.u32 	%r22, %ctaid.y;
	mov.u32 	%r3, %tid.y;
	mad.lo.s32 	%r23, %r22, 6, %r3;
	add.s32 	%r5, %r23, -1;
	setp.eq.s32 	%p2, %r23, 0;
	mov.u32 	%r24, %ctaid.x;
	mov.u32 	%r6, %tid.x;
	mad.lo.s32 	%r25, %r24, 6, %r6;
	add.s32 	%r7, %r25, -1;
	setp.eq.s32 	%p3, %r21, 0;
	add.s32 	%r8, %r2, -1;
	setp.ge.u32 	%p4, %r8, %r20;
	or.pred  	%p5, %p3, %p2;
	or.pred  	%p6, %p5, %p4;
	setp.ge.u32 	%p7, %r5, %r20;
	or.pred  	%p8, %p6, %p7;
	setp.lt.s32 	%p9, %r7, 0;
	or.pred  	%p10, %p9, %p8;
	setp.ge.u32 	%p11, %r7, %r20;
	shl.b32 	%r26, %r3, 5;
	mov.u32 	%r27, _ZZ43stencil_kernel_mem_tiling_thread_coarseningPfS_jE8inPrev_s;
	add.s32 	%r28, %r27, %r26;
	shl.b32 	%r29, %r6, 2;
	add.s32 	%r9, %r28, %r29;
	or.pred  	%p12, %p11, %p10;
	@%p12 bra 	$L__BB0_2;
	mad.lo.s32 	%r30, %r20, %r8, %r5;
	mad.lo.s32 	%r31, %r30, %r20, %r7;
	mul.wide.u32 	%rd5, %r31, 4;
	add.s64 	%rd6, %rd2, %rd5;
	ld.global.f32 	%f1, [%rd6];
	st.shared.f32 	[%r9], %f1;
$L__BB0_2:
	setp.ge.u32 	%p13, %r7, %r20;
	setp.lt.s32 	%p14, %r7, 0;
	setp.eq.s32 	%p15, %r23, 0;
	max.u32 	%r32, %r2, %r5;
	setp.ge.u32 	%p16, %r32, %r20;
	or.pred  	%p17, %p16, %p15;
	or.pred  	%p18, %p14, %p17;
	mov.u32 	%r34, _ZZ43stencil_kernel_mem_tiling_thread_coarseningPfS_jE8inCurr_s;
	add.s32 	%r35, %r34, %r26;
	add.s32 	%r10, %r35, %r29;
	or.pred  	%p19, %p13, %p18;
	@%p19 bra 	$L__BB0_4;
	mad.lo.s32 	%r37, %r20, %r2, %r5;
	mad.lo.s32 	%r38, %r37, %r20, %r7;
	mul.wide.u32 	%rd7, %r38, 4;
	add.s64 	%rd8, %rd2, %rd7;
	ld.global.f32 	%f2, [%rd8];
	st.shared.f32 	[%r10], %f2;
$L__BB0_4:
	setp.lt.s32 	%p20, %r7, 0;
	setp.eq.s32 	%p21, %r23, 0;
	mov.u32 	%r40, _ZZ43stencil_kernel_mem_tiling_thread_coarseningPfS_jE8inNext_s;
	add.s32 	%r41, %r40, %r26;
	add.s32 	%r11, %r41, %r29;
	add.s32 	%r12, %r20, -1;
	add.s32 	%r43, %r3, -7;
	add.s32 	%r44, %r6, -7;
	min.u32 	%r45, %r43, %r44;
	setp.lt.u32 	%p1, %r45, -6;
	add.s32 	%r13, %r2, 1;
	max.u32 	%r46, %r13, %r5;
	max.u32 	%r47, %r46, %r7;
	setp.ge.u32 	%p22, %r47, %r20;
	or.pred  	%p23, %p22, %p21;
	or.pred  	%p24, %p23, %p20;
	@%p24 bra 	$L__BB0_6;
	mad.lo.s32 	%r48, %r13, %r20, %r5;
	mad.lo.s32 	%r49, %r48, %r20, %r7;
	mul.wide.u32 	%rd9, %r49, 4;
	add.s64 	%rd10, %rd2, %rd9;
	ld.global.f32 	%f3, [%rd10];
	st.shared.f32 	[%r11], %f3;
$L__BB0_6:
	setp.lt.u32 	%p25, %r5, %r12;
	setp.gt.u32 	%p26, %r23, 1;
	setp.ne.s32 	%p27, %r21, 0;
	bar.sync 	0;
	setp.lt.u32 	%p28, %r2, %r12;
	and.pred  	%p29, %p27, %p28;
	and.pred  	%p30, %p26, %p29;
	and.pred  	%p31, %p30, %p25;
	setp.gt.s32 	%p32, %r7, 0;
	setp.lt.u32 	%p33, %r7, %r12;
	and.pred  	%p34, %p32, %p33;
	and.pred  	%p35, %p31, %p34;
	not.pred 	%p36, %p35;
	or.pred  	%p37, %p36, %p1;
	@%p37 bra 	$L__BB0_8;
	ld.shared.f32 	%f4, [%r10];
	ld.shared.f32 	%f5, [%r10+-4];
	mul.f32 	%f6, %f5, 0f3F000000;
	fma.rn.f32 	%f7, %f4, 0f3F000000, %f6;
	ld.shared.f32 	%f8, [%r10+4];
	fma.rn.f32 	%f9, %f8, 0f3F000000, %f7;
	ld.shared.f32 	%f10, [%r10+32];
	fma.rn.f32 	%f11, %f10, 0f3F000000, %f9;
	ld.shared.f32 	%f12, [%r10+-32];
	fma.rn.f32 	%f13, %f12, 0f3F000000, %f11;
	ld.shared.f32 	%f14, [%r9];
	fma.rn.f32 	%f15, %f14, 0f3F000000, %f13;
	ld.shared.f32 	%f16, [%r11];
	fma.rn.f32 	%f17, %f16, 0f3F000000, %f15;
	mad.lo.s32 	%r50, %r2, %r20, %r5;
	mad.lo.s32 	%r51, %r50, %r20, %r7;
	mul.wide.u32 	%rd11, %r51, 4;
	add.s64 	%rd12, %rd1, %rd11;
	st.global.f32 	[%rd12], %f17;
$L__BB0_8:
	setp.lt.s32 	%p38, %r7, 0;
	setp.eq.s32 	%p39, %r23, 0;
	bar.sync 	0;
	ld.shared.f32 	%f18, [%r10];
	st.shared.f32 	[%r9], %f18;
	ld.shared.f32 	%f19, [%r11];
	st.shared.f32 	[%r10], %f19;
	add.s32 	%r14, %r2, 2;
	max.u32 	%r52, %r14, %r5;
	max.u32 	%r53, %r52, %r7;
	setp.ge.u32 	%p40, %r53, %r20;
	or.pred  	%p41, %p40, %p39;
	or.pred  	%p42, %p41, %p38;
	@%p42 bra 	$L__BB0_10;
	mad.lo.s32 	%r54, %r14, %r20, %r5;
	mad.lo.s32 	%r55, %r54, %r20, %r7;
	mul.wide.u32 	%rd13, %r55, 4;
	add.s64 	%rd14, %rd2, %rd13;
	ld.global.f32 	%f20, [%rd14];
	st.shared.f32 	[%r11], %f20;
$L__BB0_10:
	setp.gt.u32 	%p43, %r23, 1;
	bar.sync 	0;
	setp.lt.u32 	%p44, %r46, %r12;
	and.pred  	%p45, %p44, %p43;
	setp.gt.s32 	%p46, %r7, 0;
	setp.lt.u32 	%p47, %r7, %r12;
	and.pred  	%p48, %p46, %p47;
	and.pred  	%p49, %p45, %p48;
	not.pred 	%p50, %p49;
	setp.lt.u32 	%p51, %r45, -6;
	or.pred  	%p52, %p50, %p51;
	@%p52 bra 	$L__BB0_12;
	ld.shared.f32 	%f21, [%r10];
	ld.shared.f32 	%f22, [%r10+-4];
	mul.f32 	%f23, %f22, 0f3F000000;
	fma.rn.f32 	%f24, %f21, 0f3F000000, %f23;
	ld.shared.f32 	%f25, [%r10+4];
	fma.rn.f32 	%f26, %f25, 0f3F000000, %f24;
	ld.shared.f32 	%f27, [%r10+32];
	fma.rn.f32 	%f28, %f27, 0f3F000000, %f26;
	ld.shared.f32 	%f29, [%r10+-32];
	fma.rn.f32 	%f30, %f29, 0f3F000000, %f28;
	ld.shared.f32 	%f31, [%r9];
	fma.rn.f32 	%f32, %f31, 0f3F000000, %f30;
	ld.shared.f32 	%f33, [%r11];
	fma.rn.f32 	%f34, %f33, 0f3F000000, %f32;
	mad.lo.s32 	%r63, %r13, %r20, %r5;
	mad.lo.s32 	%r64, %r63, %r20, %r7;
	mul.wide.u32 	%rd15, %r64, 4;
	add.s64 	%rd16, %rd1, %rd15;
	st.global.f32 	[%rd16], %f34;
$L__BB0_12:
	setp.lt.s32 	%p53, %r7, 0;
	setp.eq.s32 	%p54, %r23, 0;
	bar.sync 	0;
	ld.shared.f32 	%f35, [%r10];
	st.shared.f32 	[%r9], %f35;
	ld.shared.f32 	%f36, [%r11];
	st.shared.f32 	[%r10], %f36;
	add.s32 	%r15, %r2, 3;
	max.u32 	%r65, %r15, %r5;
	max.u32 	%r66, %r65, %r7;
	setp.ge.u32 	%p55, %r66, %r20;
	or.pred  	%p56, %p55, %p54;
	or.pred  	%p57, %p56, %p53;
	@%p57 bra 	$L__BB0_14;
	mad.lo.s32 	%r67, %r15, %r20, %r5;
	mad.lo.s32 	%r68, %r67, %r20, %r7;
	mul.wide.u32 	%rd17, %r68, 4;
	add.s64 	%rd18, %rd2, %rd17;
	ld.global.f32 	%f37, [%rd18];
	st.shared.f32 	[%r11], %f37;
$L__BB0_14:
	setp.gt.u32 	%p58, %r23, 1;
	bar.sync 	0;
	setp.lt.u32 	%p59, %r52, %r12;
	and.pred  	%p60, %p59, %p58;
	setp.gt.s32 	%p61, %r7, 0;
	setp.lt.u32 	%p62, %r7, %r12;
	and.pred  	%p63, %p61, %p62;
	and.pred  	%p64, %p60, %p63;
	not.pred 	%p65, %p64;
	setp.lt.u32 	%p66, %r45, -6;
	or.pred  	%p67, %p65, %p66;
	@%p67 bra 	$L__BB0_16;
	ld.shared.f32 	%f38, [%r10];
	ld.shared.f32 	%f39, [%r10+-4];
	mul.f32 	%f40, %f39, 0f3F000000;
	fma.rn.f32 	%f41, %f38, 0f3F000000, %f40;
	ld.shared.f32 	%f42, [%r10+4];
	fma.rn.f32 	%f43, %f42, 0f3F000000, %f41;
	ld.shared.f32 	%f44, [%r10+32];
	fma.rn.f32 	%f45, %f44, 0f3F000000, %f43;
	ld.shared.f32 	%f46, [%r10+-32];
	fma.rn.f32 	%f47, %f46, 0f3F000000, %f45;
	ld.shared.f32 	%f48, [%r9];
	fma.rn.f32 	%f49, %f48, 0f3F000000, %f47;
	ld.shared.f32 	%f50, [%r11];
	fma.rn.f32 	%f51, %f50, 0f3F000000, %f49;
	mad.lo.s32 	%r76, %r14, %r20, %r5;
	mad.lo.s32 	%r77, %r76, %r20, %r7;
	mul.wide.u32 	%rd19, %r77, 4;
	add.s64 	%rd20, %rd1, %rd19;
	st.global.f32 	[%rd20], %f51;
$L__BB0_16:
	setp.lt.s32 	%p68, %r7, 0;
	setp.eq.s32 	%p69, %r23, 0;
	bar.sync 	0;
	ld.shared.f32 	%f52, [%r10];
	st.shared.f32 	[%r9], %f52;
	ld.shared.f32 	%f53, [%r11];
	st.shared.f32 	[%r10], %f53;
	add.s32 	%r16, %r2, 4;
	max.u32 	%r78, %r16, %r5;
	max.u32 	%r79, %r78, %r7;
	setp.ge.u32 	%p70, %r79, %r20;
	or.pred  	%p71, %p70, %p69;
	or.pred  	%p72, %p71, %p68;
	@%p72 bra 	$L__BB0_18;
	mad.lo.s32 	%r80, %r16, %r20, %r5;
	mad.lo.s32 	%r81, %r80, %r20, %r7;
	mul.wide.u32 	%rd21, %r81, 4;
	add.s64 	%rd22, %rd2, %rd21;
	ld.global.f32 	%f54, [%rd22];
	st.shared.f32 	[%r11], %f54;
$L__BB0_18:
	setp.gt.u32 	%p73, %r23, 1;
	bar.sync 	0;
	setp.lt.u32 	%p74, %r65, %r12;
	and.pred  	%p75, %p74, %p73;
	setp.gt.s32 	%p76, %r7, 0;
	setp.lt.u32 	%p77, %r7, %r12;
	and.pred  	%p78, %p76, %p77;
	and.pred  	%p79, %p75, %p78;
	not.pred 	%p80, %p79;
	setp.lt.u32 	%p81, %r45, -6;
	or.pred  	%p82, %p80, %p81;
	@%p82 bra 	$L__BB0_20;
	ld.shared.f32 	%f55, [%r10];
	ld.shared.f32 	%f56, [%r10+-4];
	mul.f32 	%f57, %f56, 0f3F000000;
	fma.rn.f32 	%f58, %f55, 0f3F000000, %f57;
	ld.shared.f32 	%f59, [%r10+4];
	fma.rn.f32 	%f60, %f59, 0f3F000000, %f58;
	ld.shared.f32 	%f61, [%r10+32];
	fma.rn.f32 	%f62, %f61, 0f3F000000, %f60;
	ld.shared.f32 	%f63, [%r10+-32];
	fma.rn.f32 	%f64, %f63, 0f3F000000, %f62;
	ld.shared.f32 	%f65, [%r9];
	fma.rn.f32 	%f66, %f65, 0f3F000000, %f64;
	ld.shared.f32 	%f67, [%r11];
	fma.rn.f32 	%f68, %f67, 0f3F000000, %f66;
	mad.lo.s32 	%r89, %r15, %r20, %r5;
	mad.lo.s32 	%r90, %r89, %r20, %r7;
	mul.wide.u32 	%rd23, %r90, 4;
	add.s64 	%rd24, %rd1, %rd23;
	st.global.f32 	[%rd24], %f68;
$L__BB0_20:
	setp.lt.s32 	%p83, %r7, 0;
	setp.eq.s32 	%p84, %r23, 0;
	bar.sync 	0;
	ld.shared.f32 	%f69, [%r10];
	st.shared.f32 	[%r9], %f69;
	ld.shared.f32 	%f70, [%r11];
	st.shared.f32 	[%r10], %f70;
	add.s32 	%r17, %r2, 5;
	max.u32 	%r91, %r17, %r5;
	max.u32 	%r92, %r91, %r7;
	setp.ge.u32 	%p85, %r92, %r20;
	or.pred  	%p86, %p85, %p84;
	or.pred  	%p87, %p86, %p83;
	@%p87 bra 	$L__BB0_22;
	mad.lo.s32 	%r93, %r17, %r20, %r5;
	mad.lo.s32 	%r94, %r93, %r20, %r7;
	mul.wide.u32 	%rd25, %r94, 4;
	add.s64 	%rd26, %rd2, %rd25;
	ld.global.f32 	%f71, [%rd26];
	st.shared.f32 	[%r11], %f71;
$L__BB0_22:
	setp.gt.u32 	%p88, %r23, 1;
	bar.sync 	0;
	setp.lt.u32 	%p89, %r78, %r12;
	and.pred  	%p90, %p89, %p88;
	setp.gt.s32 	%p91, %r7, 0;
	setp.lt.u32 	%p92, %r7, %r12;
	and.pred  	%p93, %p91, %p92;
	and.pred  	%p94, %p90, %p93;
	not.pred 	%p95, %p94;
	setp.lt.u32 	%p96, %r45, -6;
	or.pred  	%p97, %p95, %p96;
	@%p97 bra 	$L__BB0_24;
	ld.shared.f32 	%f72, [%r10];
	ld.shared.f32 	%f73, [%r10+-4];
	mul.f32 	%f74, %f73, 0f3F000000;
	fma.rn.f32 	%f75, %f72, 0f3F000000, %f74;
	ld.shared.f32 	%f76, [%r10+4];
	fma.rn.f32 	%f77, %f76, 0f3F000000, %f75;
	ld.shared.f32 	%f78, [%r10+32];
	fma.rn.f32 	%f79, %f78, 0f3F000000, %f77;
	ld.shared.f32 	%f80, [%r10+-32];
	fma.rn.f32 	%f81, %f80, 0f3F000000, %f79;
	ld.shared.f32 	%f82, [%r9];
	fma.rn.f32 	%f83, %f82, 0f3F000000, %f81;
	ld.shared.f32 	%f84, [%r11];
	fma.rn.f32 	%f85, %f84, 0f3F000000, %f83;
	mad.lo.s32 	%r102, %r16, %r20, %r5;
	mad.lo.s32 	%r103, %r102, %r20, %r7;
	mul.wide.u32 	%rd27, %r103, 4;
	add.s64 	%rd28, %rd1, %rd27;
	st.global.f32 	[%rd28], %f85;
$L__BB0_24:
	setp.lt.s32 	%p98, %r7, 0;
	setp.eq.s32 	%p99, %r23, 0;
	bar.sync 	0;
	ld.shared.f32 	%f86, [%r10];
	st.shared.f32 	[%r9], %f86;
	ld.shared.f32 	%f87, [%r11];
	st.shared.f32 	[%r10], %f87;
	add.s32 	%r18, %r2, 6;
	max.u32 	%r104, %r18, %r5;
	max.u32 	%r105, %r104, %r7;
	setp.ge.u32 	%p100, %r105, %r20;
	or.pred  	%p101, %p100, %p99;
	or.pred  	%p102, %p101, %p98;
	@%p102 bra 	$L__BB0_26;
	mad.lo.s32 	%r106, %r18, %r20, %r5;
	mad.lo.s32 	%r107, %r106, %r20, %r7;
	mul.wide.u32 	%rd29, %r107, 4;
	add.s64 	%rd30, %rd2, %rd29;
	ld.global.f32 	%f88, [%rd30];
	st.shared.f32 	[%r11], %f88;
$L__BB0_26:
	setp.gt.u32 	%p103, %r23, 1;
	bar.sync 	0;
	setp.lt.u32 	%p104, %r91, %r12;
	and.pred  	%p105, %p104, %p103;
	setp.gt.s32 	%p106, %r7, 0;
	setp.lt.u32 	%p107, %r7, %r12;
	and.pred  	%p108, %p106, %p107;
	and.pred  	%p109, %p105, %p108;
	not.pred 	%p110, %p109;
	setp.lt.u32 	%p111, %r45, -6;
	or.pred  	%p112, %p110, %p111;
	@%p112 bra 	$L__BB0_28;
	ld.shared.f32 	%f89, [%r10];
	ld.shared.f32 	%f90, [%r10+-4];
	mul.f32 	%f91, %f90, 0f3F000000;
	fma.rn.f32 	%f92, %f89, 0f3F000000, %f91;
	ld.shared.f32 	%f93, [%r10+4];
	fma.rn.f32 	%f94, %f93, 0f3F000000, %f92;
	ld.shared.f32 	%f95, [%r10+32];
	fma.rn.f32 	%f96, %f95, 0f3F000000, %f94;
	ld.shared.f32 	%f97, [%r10+-32];
	fma.rn.f32 	%f98, %f97, 0f3F000000, %f96;
	ld.shared.f32 	%f99, [%r9];
	fma.rn.f32 	%f100, %f99, 0f3F000000, %f98;
	ld.shared.f32 	%f101, [%r11];
	fma.rn.f32 	%f102, %f101, 0f3F000000, %f100;
	mad.lo.s32 	%r115, %r17, %r20, %r5;
	mad.lo.s32 	%r116, %r115, %r20, %r7;
	mul.wide.u32 	%rd31, %r116, 4;
	add.s64 	%rd32, %rd1, %rd31;
	st.global.f32 	[%rd32], %f102;
$L__BB0_28:
	bar.sync 	0;
	ld.shared.f32 	%f103, [%r10];
	st.shared.f32 	[%r9], %f103;
	ld.shared.f32 	%f104, [%r11];
	st.shared.f32 	[%r10], %f104;
	ret;

}


// ===== COMPILED SASS (sm_100) =====

	.target	sm_100

	.elftype	@"ET_EXEC"


//--------------------- .note.nv.tkinfo           --------------------------
	.section	.note.nv.tkinfo,"",@"SHT_NOTE"
	.sectionflags	@"SHF_NOTE_NV_TKINFO"
	.tkinfo
        /*0018*/ 	.word	0x00000002
        /*0030*/ 	.string	""
        /*0030*/ 	.string	"ptxas"
        /*0030*/ 	.string	"Cuda compilation tools, release 13.0, V13.0.88"
        /*0030*/ 	.string	"Build cuda_13.0.r13.0/compiler.36424714_0"
        /*0030*/ 	.string	"-arch sm_100 -m 64 "



//--------------------- .note.nv.cuinfo           --------------------------
	.section	.note.nv.cuinfo,"",@"SHT_NOTE"
	.sectionflags	@"SHF_NOTE_NV_CUINFO"
        /*0018*/ 	.short	0x0002
        /*001a*/ 	.short	0x0064
        /*001c*/ 	.short	0x0082
	.zero		2


//--------------------- .nv.info                  --------------------------
	.section	.nv.info,"",@"SHT_CUDA_INFO"
	.align	4


	//----- nvinfo : EIATTR_REGCOUNT
	.align		4
        /*0000*/ 	.byte	0x04, 0x2f
        /*0002*/ 	.short	(.L_1 - .L_0)
	.align		4
.L_0:
        /*0004*/ 	.word	index@(_Z43stencil_kernel_mem_tiling_thread_coarseningPfS_j)
        /*0008*/ 	.word	0x0000001d


	//----- nvinfo : EIATTR_FRAME_SIZE
	.align		4
.L_1:
        /*000c*/ 	.byte	0x04, 0x11
        /*000e*/ 	.short	(.L_3 - .L_2)
	.align		4
.L_2:
        /*0010*/ 	.word	index@(_Z43stencil_kernel_mem_tiling_thread_coarseningPfS_j)
        /*0014*/ 	.word	0x00000000


	//----- nvinfo : EIATTR_MIN_STACK_SIZE
	.align		4
.L_3:
        /*0018*/ 	.byte	0x04, 0x12
        /*001a*/ 	.short	(.L_5 - .L_4)
	.align		4
.L_4:
        /*001c*/ 	.word	index@(_Z43stencil_kernel_mem_tiling_thread_coarseningPfS_j)
        /*0020*/ 	.word	0x00000000
.L_5:


//--------------------- .nv.compat                --------------------------
	.section	.nv.compat,"",@"SHT_CUDA_COMPAT_INFO"
	.align	4
        /*0000*/ 	.byte	0x02, 0x09, 0x00, 0x00, 0x02, 0x02, 0x01, 0x00, 0x02, 0x05, 0x05, 0x00, 0x03, 0x07, 0x01, 0x01
        /*0010*/ 	.byte	0x02, 0x03, 0x00, 0x00, 0x02, 0x06, 0x01, 0x00, 0x04, 0x0b, 0x08, 0x00, 0x09, 0x00, 0x00, 0x00
        /*0020*/ 	.byte	0x00, 0x00, 0x00, 0x00


//--------------------- .nv.info._Z43stencil_kernel_mem_tiling_thread_coarseningPfS_j --------------------------
	.section	.nv.info._Z43stencil_kernel_mem_tiling_thread_coarseningPfS_j,"",@"SHT_CUDA_INFO"
	.sectionflags	@""
	.align	4


	//----- nvinfo : EIATTR_CUDA_API_VERSION
	.align		4
        /*0000*/ 	.byte	0x04, 0x37
        /*0002*/ 	.short	(.L_7 - .L_6)
.L_6:
        /*0004*/ 	.word	0x00000082


	//----- nvinfo : EIATTR_KPARAM_INFO
	.align		4
.L_7:
        /*0008*/ 	.byte	0x04, 0x17
        /*000a*/ 	.short	(.L_9 - .L_8)
.L_8:
        /*000c*/ 	.word	0x00000000
        /*0010*/ 	.short	0x0002
        /*0012*/ 	.short	0x0010
        /*0014*/ 	.byte	0x00, 0xf0, 0x11, 0x00


	//----- nvinfo : EIATTR_KPARAM_INFO
	.align		4
.L_9:
        /*0018*/ 	.byte	0x04, 0x17
        /*001a*/ 	.short	(.L_11 - .L_10)
.L_10:
        /*001c*/ 	.word	0x00000000
        /*0020*/ 	.short	0x0001
        /*0022*/ 	.short	0x0008
        /*0024*/ 	.byte	0x00, 0xf5, 0x21, 0x00


	//----- nvinfo : EIATTR_KPARAM_INFO
	.align		4
.L_11:
        /*0028*/ 	.byte	0x04, 0x17
        /*002a*/ 	.short	(.L_13 - .L_12)
.L_12:
        /*002c*/ 	.word	0x00000000
        /*0030*/ 	.short	0x0000
        /*0032*/ 	.short	0x0000
        /*0034*/ 	.byte	0x00, 0xf5, 0x21, 0x00


	//----- nvinfo : EIATTR_SPARSE_MMA_MASK
	.align		4
.L_13:
        /*0038*/ 	.byte	0x03, 0x50
        /*003a*/ 	.short	0x0000


	//----- nvinfo : EIATTR_MAXREG_COUNT
	.align		4
        /*003c*/ 	.byte	0x03, 0x1b
        /*003e*/ 	.short	0x00ff


	//----- nvinfo : EIATTR_NUM_BARRIERS
	.align		4
        /*0040*/ 	.byte	0x02, 0x4c
        /*0042*/ 	.byte	0x01
	.zero		1


	//----- nvinfo : EIATTR_MERCURY_ISA_VERSION
	.align		4
        /*0044*/ 	.byte	0x03, 0x5f
        /*0046*/ 	.short	0x0101


	//----- nvinfo : EIATTR_VRC_CTA_INIT_COUNT
	.align		4
        /*0048*/ 	.byte	0x02, 0x4a
	.zero		1
	.zero		1


	//----- nvinfo : EIATTR_EXIT_INSTR_OFFSETS
	.align		4
        /*004c*/ 	.byte	0x04, 0x1c
        /*004e*/ 	.short	(.L_15 - .L_14)


	//   ....[0]....
.L_14:
        /*0050*/ 	.word	0x00001350


	//----- nvinfo : EIATTR_CRS_STACK_SIZE
	.align		4
.L_15:
        /*0054*/ 	.byte	0x04, 0x1e
        /*0056*/ 	.short	(.L_17 - .L_16)
.L_16:
        /*0058*/ 	.word	0x00000000


	//----- nvinfo : EIATTR_CBANK_PARAM_SIZE
	.align		4
.L_17:
        /*005c*/ 	.byte	0x03, 0x19
        /*005e*/ 	.short	0x0014


	//----- nvinfo : EIATTR_PARAM_CBANK
	.align		4
        /*0060*/ 	.byte	0x04, 0x0a
        /*0062*/ 	.short	(.L_19 - .L_18)
	.align		4
.L_18:
        /*0064*/ 	.word	index@(.nv.constant0._Z43stencil_kernel_mem_tiling_thread_coarseningPfS_j)
        /*0068*/ 	.short	0x0380
        /*006a*/ 	.short	0x0014


	//----- nvinfo : EIATTR_SW_WAR
	.align		4
.L_19:
        /*006c*/ 	.byte	0x04, 0x36
        /*006e*/ 	.short	(.L_21 - .L_20)
.L_20:
        /*0070*/ 	.word	0x00000008
.L_21:


//--------------------- .nv.callgraph             --------------------------
	.section	.nv.callgraph,"",@"SHT_CUDA_CALLGRAPH"
	.align	4
	.sectionentsize	8
	.align		4
        /*0000*/ 	.word	0x00000000
	.align		4
        /*0004*/ 	.word	0xffffffff
	.align		4
        /*0008*/ 	.word	0x00000000
	.align		4
        /*000c*/ 	.word	0xfffffffe
	.align		4
        /*0010*/ 	.word	0x00000000
	.align		4
        /*0014*/ 	.word	0xfffffffd
	.align		4
        /*0018*/ 	.word	0x00000000
	.align		4
        /*001c*/ 	.word	0xfffffffc


//--------------------- .text._Z43stencil_kernel_mem_tiling_thread_coarseningPfS_j --------------------------
	.section	.text._Z43stencil_kernel_mem_tiling_thread_coarseningPfS_j,"ax",@progbits
	.align	128
        .global         _Z43stencil_kernel_mem_tiling_thread_coarseningPfS_j
        .type           _Z43stencil_kernel_mem_tiling_thread_coarseningPfS_j,@function
        .size           _Z43stencil_kernel_mem_tiling_thread_coarseningPfS_j,(.L_x_13 - _Z43stencil_kernel_mem_tiling_thread_coarseningPfS_j)
        .other          _Z43stencil_kernel_mem_tiling_thread_coarseningPfS_j,@"STO_CUDA_ENTRY STV_DEFAULT"
_Z43stencil_kernel_mem_tiling_thread_coarseningPfS_j:
.text._Z43stencil_kernel_mem_tiling_thread_coarseningPfS_j:
[----:B------:R-:W-:Y:S01]  /*0000*/  LDC R1, c[0x0][0x37c] ;  /* 0x0000df00ff017b82 */ /* 0x000fe20000000800 */
[----:B------:R-:W0:Y:S07]  /*0010*/  S2R R3, SR_CTAID.Y ;  /* 0x0000000000037919 */ /* 0x000e2e0000002600 */
[----:B------:R-:W1:Y:S01]  /*0020*/  S2UR UR11, SR_CTAID.Z ;  /* 0x00000000000b79c3 */ /* 0x000e620000002700 */
[----:B------:R-:W2:Y:S01]  /*0030*/  LDCU.64 UR12, c[0x0][0x358] ;  /* 0x00006b00ff0c77ac */ /* 0x000ea20008000a00 */
[----:B------:R-:W0:Y:S01]  /*0040*/  S2R R12, SR_TID.Y ;  /* 0x00000000000c7919 */ /* 0x000e220000002200 */
[----:B------:R-:W3:Y:S05]  /*0050*/  S2R R2, SR_CTAID.X ;  /* 0x0000000000027919 */ /* 0x000eea0000002500 */
[----:B------:R-:W4:Y:S01]  /*0060*/  LDC R0, c[0x0][0x390] ;  /* 0x0000e400ff007b82 */ /* 0x000f220000000800 */
[----:B------:R-:W3:Y:S01]  /*0070*/  S2R R13, SR_TID.X ;  /* 0x00000000000d7919 */ /* 0x000ee20000002100 */
[----:B-1----:R-:W-:-:S04]  /*0080*/  UIMAD UR4, UR11, 0x6, URZ ;  /* 0x000000060b0478a4 */ /* 0x002fc8000f8e02ff */
[----:B------:R-:W-:Y:S02]  /*0090*/  UIADD3 UR5, UPT, UPT, UR4, -0x1, URZ ;  /* 0xffffffff04057890 */ /* 0x000fe4000fffe0ff */
[----:B------:R-:W-:Y:S01]  /*00a0*/  UIADD3 UR9, UPT, UPT, UR4, 0x1, URZ ;  /* 0x0000000104097890 */ /* 0x000fe2000fffe0ff */
[----:B0-----:R-:W-:-:S05]  /*00b0*/  IMAD R4, R3, 0x6, R12 ;  /* 0x0000000603047824 */ /* 0x001fca00078e020c */
[C---:B------:R-:W-:Y:S02]  /*00c0*/  ISETP.NE.AND P0, PT, R4.reuse, RZ, PT ;  /* 0x000000ff0400720c */ /* 0x040fe40003f05270 */
[----:B------:R-:W-:Y:S01]  /*00d0*/  IADD3 R3, PT, PT, R4, -0x1, RZ ;  /* 0xffffffff04037810 */ /* 0x000fe20007ffe0ff */
[----:B---3--:R-:W-:Y:S01]  /*00e0*/  IMAD R5, R2, 0x6, R13 ;  /* 0x0000000602057824 */ /* 0x008fe200078e020d */
[----:B------:R-:W-:Y:S02]  /*00f0*/  ISETP.EQ.OR P1, PT, RZ, UR11, !P0 ;  /* 0x0000000bff007c0c */ /* 0x000fe4000c722670 */
[----:B------:R-:W-:Y:S02]  /*0100*/  VIMNMX.U32 R7, PT, PT, R3, UR4, !PT ;  /* 0x0000000403077c48 */ /* 0x000fe4000ffe0000 */
[----:B----4-:R-:W-:Y:S02]  /*0110*/  ISETP.LE.U32.OR P1, PT, R0, UR5, P1 ;  /* 0x0000000500007c0c */ /* 0x010fe40008f23470 */
[----:B------:R-:W-:-:S02]  /*0120*/  IADD3 R5, PT, PT, R5, -0x1, RZ ;  /* 0xffffffff05057810 */ /* 0x000fc40007ffe0ff */
[C---:B------:R-:W-:Y:S02]  /*0130*/  VIMNMX.U32 R2, PT, PT, R3.reuse, UR9, !PT ;  /* 0x0000000903027c48 */ /* 0x040fe4000ffe0000 */
[-C--:B------:R-:W-:Y:S02]  /*0140*/  ISETP.GE.U32.OR P1, PT, R3, R0.reuse, P1 ;  /* 0x000000000300720c */ /* 0x080fe40000f26470 */
[----:B------:R-:W-:Y:S02]  /*0150*/  ISETP.GE.U32.OR P2, PT, R7, R0, !P0 ;  /* 0x000000000700720c */ /* 0x000fe40004746470 */
[C---:B------:R-:W-:Y:S02]  /*0160*/  VIMNMX.U32 R7, PT, PT, R5.reuse, R2, !PT ;  /* 0x0000000205077248 */ /* 0x040fe40007fe0000 */
[C---:B------:R-:W-:Y:S02]  /*0170*/  ISETP.LT.OR P1, PT, R5.reuse, RZ, P1 ;  /* 0x000000ff0500720c */ /* 0x040fe40000f21670 */
[----:B------:R-:W-:-:S02]  /*0180*/  ISETP.LT.OR P4, PT, R5, RZ, P2 ;  /* 0x000000ff0500720c */ /* 0x000fc40001781670 */
[-C--:B------:R-:W-:Y:S02]  /*0190*/  ISETP.GE.U32.OR P3, PT, R7, R0.reuse, !P0 ;  /* 0x000000000700720c */ /* 0x080fe40004766470 */
[CC--:B------:R-:W-:Y:S02]  /*01a0*/  ISETP.GE.U32.OR P2, PT, R5.reuse, R0.reuse, P1 ;  /* 0x000000000500720c */ /* 0x0c0fe40000f46470 */
[C---:B------:R-:W-:Y:S02]  /*01b0*/  ISETP.GE.U32.OR P4, PT, R5.reuse, R0, P4 ;  /* 0x000000000500720c */ /* 0x040fe40002786470 */
[----:B------:R-:W-:-:S09]  /*01c0*/  ISETP.LT.OR P3, PT, R5, RZ, P3 ;  /* 0x000000ff0500720c */ /* 0x000fd20001f61670 */
[----:B------:R-:W0:Y:S01]  /*01d0*/  @!P2 LDC.64 R10, c[0x0][0x380] ;  /* 0x0000e000ff0aab82 */ /* 0x000e220000000a00 */
[C-C-:B------:R-:W-:Y:S02]  /*01e0*/  @!P2 IMAD R14, R0.reuse, UR5, R3.reuse ;  /* 0x00000005000eac24 */ /* 0x140fe4000f8e0203 */
[C-C-:B------:R-:W-:Y:S02]  /*01f0*/  @!P4 IMAD R16, R0.reuse, UR4, R3.reuse ;  /* 0x000000040010cc24 */ /* 0x140fe4000f8e0203 */
[----:B------:R-:W-:Y:S02]  /*0200*/  @!P3 IMAD R18, R0, UR9, R3 ;  /* 0x000000090012bc24 */ /* 0x000fe4000f8e0203 */
[-CC-:B------:R-:W-:Y:S01]  /*0210*/  @!P2 IMAD R15, R14, R0.reuse, R5.reuse ;  /* 0x000000000e0fa224 */ /* 0x180fe200078e0205 */
[----:B------:R-:W1:Y:S01]  /*0220*/  @!P4 LDC.64 R8, c[0x0][0x380] ;  /* 0x0000e000ff08cb82 */ /* 0x000e620000000a00 */
[-CC-:B------:R-:W-:Y:S02]  /*0230*/  @!P4 IMAD R17, R16, R0.reuse, R5.reuse ;  /* 0x000000001011c224 */ /* 0x180fe400078e0205 */
[----:B------:R-:W-:-:S05]  /*0240*/  @!P3 IMAD R19, R18, R0, R5 ;  /* 0x000000001213b224 */ /* 0x000fca00078e0205 */
[----:B------:R-:W3:Y:S01]  /*0250*/  @!P3 LDC.64 R6, c[0x0][0x380] ;  /* 0x0000e000ff06bb82 */ /* 0x000ee20000000a00 */
[----:B0-----:R-:W-:-:S05]  /*0260*/  @!P2 IMAD.WIDE.U32 R10, R15, 0x4, R10 ;  /* 0x000000040f0aa825 */ /* 0x001fca00078e000a */
[----:B--2---:R0:W2:Y:S01]  /*0270*/  @!P2 LDG.E R16, desc[UR12][R10.64] ;  /* 0x0000000c0a10a981 */ /* 0x0040a2000c1e1900 */
[----:B-1----:R-:W-:-:S06]  /*0280*/  @!P4 IMAD.WIDE.U32 R14, R17, 0x4, R8 ;  /* 0x00000004110ec825 */ /* 0x002fcc00078e0008 */
[----:B------:R-:W4:Y:S01]  /*0290*/  @!P4 LDG.E R15, desc[UR12][R14.64] ;  /* 0x0000000c0e0fc981 */ /* 0x000f22000c1e1900 */
[----:B---3--:R-:W-:-:S05]  /*02a0*/  @!P3 IMAD.WIDE.U32 R6, R19, 0x4, R6 ;  /* 0x000000041306b825 */ /* 0x008fca00078e0006 */
[----:B------:R1:W3:Y:S01]  /*02b0*/  @!P3 LDG.E R20, desc[UR12][R6.64] ;  /* 0x0000000c0614b981 */ /* 0x0002e2000c1e1900 */
[----:B------:R-:W-:Y:S01]  /*02c0*/  UIADD3 UR10, UPT, UPT, UR4, 0x2, URZ ;  /* 0x00000002040a7890 */ /* 0x000fe2000fffe0ff */
[----:B------:R-:W5:Y:S05]  /*02d0*/  S2UR UR7, SR_CgaCtaId ;  /* 0x00000000000779c3 */ /* 0x000f6a0000008800 */
[----:B------:R-:W-:-:S04]  /*02e0*/  VIMNMX.U32 R8, PT, PT, R3, UR10, !PT ;  /* 0x0000000a03087c48 */ /* 0x000fc8000ffe0000 */
[----:B------:R-:W-:-:S04]  /*02f0*/  VIMNMX.U32 R9, PT, PT, R5, R8, !PT ;  /* 0x0000000805097248 */ /* 0x000fc80007fe0000 */
[----:B------:R-:W-:Y:S02]  /*0300*/  ISETP.GE.U32.OR P1, PT, R9, R0, !P0 ;  /* 0x000000000900720c */ /* 0x000fe40004726470 */
[----:B------:R-:W-:Y:S02]  /*0310*/  IADD3 R9, PT, PT, R0, -0x1, RZ ;  /* 0xffffffff00097810 */ /* 0x000fe40007ffe0ff */
[----:B------:R-:W-:Y:S02]  /*0320*/  ISETP.LT.OR P1, PT, R5, RZ, P1 ;  /* 0x000000ff0500720c */ /* 0x000fe40000f21670 */
[----:B------:R-:W-:-:S04]  /*0330*/  ISETP.LE.U32.AND P5, PT, R9, UR4, PT ;  /* 0x0000000409007c0c */ /* 0x000fc8000bfa3070 */
[----:B------:R-:W-:Y:S01]  /*0340*/  ISETP.NE.AND P5, PT, RZ, UR11, !P5 ;  /* 0x0000000bff007c0c */ /* 0x000fe2000efa5270 */
[----:B------:R-:W-:Y:S01]  /*0350*/  UMOV UR5, 0x400 ;  /* 0x0000040000057882 */ /* 0x000fe20000000000 */
[----:B------:R-:W-:Y:S02]  /*0360*/  ISETP.GE.U32.AND P6, PT, R5, R9, PT ;  /* 0x000000090500720c */ /* 0x000fe40003fc6070 */
[----:B------:R-:W-:Y:S01]  /*0370*/  ISETP.GT.U32.AND P5, PT, R4, 0x1, P5 ;  /* 0x000000010400780c */ /* 0x000fe20002fa4070 */
[----:B-----5:R-:W-:Y:S01]  /*0380*/  ULEA UR8, UR7, UR5, 0x18 ;  /* 0x0000000507087291 */ /* 0x020fe2000f8ec0ff */
[----:B0-----:R-:W-:Y:S01]  /*0390*/  IADD3 R11, PT, PT, R13, -0x7, RZ ;  /* 0xfffffff90d0b7810 */ /* 0x001fe20007ffe0ff */
[----:B------:R-:W-:Y:S01]  /*03a0*/  UIADD3 UR6, UPT, UPT, UR5, 0x100, URZ ;  /* 0x0000010005067890 */ /* 0x000fe2000fffe0ff */
[----:B-1----:R-:W0:Y:S01]  /*03b0*/  @!P1 LDC.64 R6, c[0x0][0x380] ;  /* 0x0000e000ff069b82 */ /* 0x002e220000000a00 */
[----:B------:R-:W-:Y:S01]  /*03c0*/  UIADD3 UR5, UPT, UPT, UR5, 0x200, URZ ;  /* 0x0000020005057890 */ /* 0x000fe2000fffe0ff */
[----:B------:R-:W-:-:S02]  /*03d0*/  ISETP.GT.AND P6, PT, R5, RZ, !P6 ;  /* 0x000000ff0500720c */ /* 0x000fc400077c4270 */
[----:B------:R-:W-:Y:S01]  /*03e0*/  ISETP.LT.U32.AND P5, PT, R3, R9, P5 ;  /* 0x000000090300720c */ /* 0x000fe20002fa1070 */
[----:B------:R-:W-:Y:S01]  /*03f0*/  ULEA UR6, UR7, UR6, 0x18 ;  /* 0x0000000607067291 */ /* 0x000fe2000f8ec0ff */
[C---:B------:R-:W-:Y:S01]  /*0400*/  LEA R14, R12.reuse, UR8, 0x5 ;  /* 0x000000080c0e7c11 */ /* 0x040fe2000f8e28ff */
[----:B------:R-:W-:Y:S01]  /*0410*/  ULEA UR5, UR7, UR5, 0x18 ;  /* 0x0000000507057291 */ /* 0x000fe2000f8ec0ff */
[----:B------:R-:W-:Y:S02]  /*0420*/  VIADDMNMX.U32 R10, R12, 0xfffffff9, R11, PT ;  /* 0xfffffff90c0a7846 */ /* 0x000fe4000380000b */
[----:B------:R-:W-:Y:S02]  /*0430*/  PLOP3.LUT P5, PT, P5, P6, PT, 0x80, 0x8 ;  /* 0x000000000008781c */ /* 0x000fe40002fad070 */
[----:B------:R-:W-:Y:S02]  /*0440*/  LEA R11, R13, R14, 0x2 ;  /* 0x0000000e0d0b7211 */ /* 0x000fe400078e10ff */
[----:B------:R-:W-:-:S02]  /*0450*/  ISETP.LT.U32.OR P5, PT, R10, -0x6, !P5 ;  /* 0xfffffffa0a00780c */ /* 0x000fc40006fa1470 */
[C---:B------:R-:W-:Y:S02]  /*0460*/  LEA R14, R12.reuse, UR6, 0x5 ;  /* 0x000000060c0e7c11 */ /* 0x040fe4000f8e28ff */
[----:B------:R-:W-:Y:S02]  /*0470*/  LEA R18, R12, UR5, 0x5 ;  /* 0x000000050c127c11 */ /* 0x000fe4000f8e28ff */
[C---:B------:R-:W-:Y:S01]  /*0480*/  LEA R12, R13.reuse, R14, 0x2 ;  /* 0x0000000e0d0c7211 */ /* 0x040fe200078e10ff */
[----:B------:R-:W-:Y:S01]  /*0490*/  @!P1 IMAD R17, R0, UR10, R3 ;  /* 0x0000000a00119c24 */ /* 0x000fe2000f8e0203 */
[----:B------:R-:W-:Y:S01]  /*04a0*/  LEA R13, R13, R18, 0x2 ;  /* 0x000000120d0d7211 */ /* 0x000fe200078e10ff */
[----:B------:R-:W-:Y:S02]  /*04b0*/  BSSY.RECONVERGENT B0, `(.L_x_0) ;  /* 0x000001b000007945 */ /* 0x000fe40003800200 */
[----:B------:R-:W-:-:S04]  /*04c0*/  @!P1 IMAD R17, R17, R0, R5 ;  /* 0x0000000011119224 */ /* 0x000fc800078e0205 */
[----:B0-----:R-:W-:Y:S01]  /*04d0*/  @!P1 IMAD.WIDE.U32 R6, R17, 0x4, R6 ;  /* 0x0000000411069825 */ /* 0x001fe200078e0006 */
[----:B--2---:R0:W-:Y:S04]  /*04e0*/  @!P2 STS [R11], R16 ;  /* 0x000000100b00a388 */ /* 0x0041e80000000800 */
[----:B----4-:R0:W-:Y:S04]  /*04f0*/  @!P4 STS [R12], R15 ;  /* 0x0000000f0c00c388 */ /* 0x0101e80000000800 */
[----:B---3--:R0:W-:Y:S01]  /*0500*/  @!P3 STS [R13], R20 ;  /* 0x000000140d00b388 */ /* 0x0081e20000000800 */
[----:B------:R-:W-:Y:S06]  /*0510*/  BAR.SYNC.DEFER_BLOCKING 0x0 ;  /* 0x0000000000007b1d */ /* 0x000fec0000010000 */
[----:B------:R-:W-:Y:S05]  /*0520*/  @P5 BRA `(.L_x_1) ;  /* 0x00000000004c5947 */ /* 0x000fea0003800000 */
[----:B------:R-:W1:Y:S01]  /*0530*/  LDS R18, [R12+-0x4] ;  /* 0xfffffc000c127984 */ /* 0x000e620000000800 */
[----:B0-----:R-:W0:Y:S03]  /*0540*/  LDC.64 R14, c[0x0][0x388] ;  /* 0x0000e200ff0e7b82 */ /* 0x001e260000000a00 */
[----:B------:R-:W2:Y:S04]  /*0550*/  LDS R17, [R12] ;  /* 0x000000000c117984 */ /* 0x000ea80000000800 */
[----:B------:R-:W3:Y:S04]  /*0560*/  LDS R20, [R12+0x4] ;  /* 0x000004000c147984 */ /* 0x000ee80000000800 */
[----:B------:R-:W4:Y:S04]  /*0570*/  LDS R22, [R12+0x20] ;  /* 0x000020000c167984 */ /* 0x000f280000000800 */
[----:B------:R-:W5:Y:S04]  /*0580*/  LDS R24, [R12+-0x20] ;  /* 0xffffe0000c187984 */ /* 0x000f680000000800 */
[----:B------:R-:W5:Y:S04]  /*0590*/  LDS R26, [R11] ;  /* 0x000000000b1a7984 */ /* 0x000f680000000800 */
[----:B------:R-:W5:Y:S01]  /*05a0*/  LDS R16, [R13] ;  /* 0x000000000d107984 */ /* 0x000f620000000800 */
[----:B-1----:R-:W-:-:S04]  /*05b0*/  FMUL R18, R18, 0.5 ;  /* 0x3f00000012127820 */ /* 0x002fc80000400000 */
[----:B--2---:R-:W-:Y:S01]  /*05c0*/  FFMA R17, R17, 0.5, R18 ;  /* 0x3f00000011117823 */ /* 0x004fe20000000012 */
[----:B------:R-:W-:-:S03]  /*05d0*/  IMAD R18, R0, UR4, R3 ;  /* 0x0000000400127c24 */ /* 0x000fc6000f8e0203 */
[----:B---3--:R-:W-:Y:S01]  /*05e0*/  FFMA R17, R20, 0.5, R17 ;  /* 0x3f00000014117823 */ /* 0x008fe20000000011 */
[----:B------:R-:W-:-:S03]  /*05f0*/  IMAD R19, R18, R0, R5 ;  /* 0x0000000012137224 */ /* 0x000fc600078e0205 */
[----:B----4-:R-:W-:Y:S01]  /*0600*/  FFMA R17, R22, 0.5, R17 ;  /* 0x3f00000016117823 */ /* 0x010fe20000000011 */
[----:B0-----:R-:W-:-:S04]  /*0610*/  IMAD.WIDE.U32 R14, R19, 0x4, R14 ;  /* 0x00000004130e7825 */ /* 0x001fc800078e000e */
[----:B-----5:R-:W-:-:S04]  /*0620*/  FFMA R17, R24, 0.5, R17 ;  /* 0x3f00000018117823 */ /* 0x020fc80000000011 */
[----:B------:R-:W-:-:S04]  /*0630*/  FFMA R17, R26, 0.5, R17 ;  /* 0x3f0000001a117823 */ /* 0x000fc80000000011 */
[----:B------:R-:W-:-:S05]  /*0640*/  FFMA R17, R16, 0.5, R17 ;  /* 0x3f00000010117823 */ /* 0x000fca0000000011 */
[----:B------:R1:W-:Y:S02]  /*0650*/  STG.E desc[UR12][R14.64], R17 ;  /* 0x000000110e007986 */ /* 0x0003e4000c10190c */
.L_x_1:
[----:B------:R-:W-:Y:S05]  /*0660*/  BSYNC.RECONVERGENT B0 ;  /* 0x0000000000007941 */ /* 0x000fea0003800200 */
.L_x_0:
[----:B------:R-:W-:Y:S06]  /*0670*/  BAR.SYNC.DEFER_BLOCKING 0x0 ;  /* 0x0000000000007b1d */ /* 0x000fec0000010000 */
[----:B0-----:R0:W2:Y:S01]  /*0680*/  @!P1 LDG.E R20, desc[UR12][R6.64] ;  /* 0x0000000c06149981 */ /* 0x0010a2000c1e1900 */
[----:B------:R-:W-:Y:S01]  /*0690*/  UIADD3 UR5, UPT, UPT, UR4, 0x3, URZ ;  /* 0x0000000304057890 */ /* 0x000fe2000fffe0ff */
[----:B------:R-:W-:Y:S01]  /*06a0*/  ISETP.GT.U32.AND P2, PT, R4, 0x1, PT ;  /* 0x000000010400780c */ /* 0x000fe20003f44070 */
[----:B------:R-:W-:Y:S01]  /*06b0*/  BSSY.RECONVERGENT B0, `(.L_x_2) ;  /* 0x0000026000007945 */ /* 0x000fe20003800200 */
[----:B------:R-:W3:Y:S02]  /*06c0*/  LDS R18, [R12] ;  /* 0x000000000c127984 */ /* 0x000ee40000000800 */
[----:B------:R-:W-:-:S02]  /*06d0*/  ISETP.LT.U32.AND P4, PT, R2, R9, P2 ;  /* 0x000000090200720c */ /* 0x000fc40001781070 */
[----:B-1----:R-:W-:Y:S02]  /*06e0*/  VIMNMX.U32 R14, PT, PT, R3, UR5, !PT ;  /* 0x00000005030e7c48 */ /* 0x002fe4000ffe0000 */
[----:B------:R-:W-:Y:S02]  /*06f0*/  PLOP3.LUT P4, PT, P4, P6, PT, 0x80, 0x8 ;  /* 0x000000000008781c */ /* 0x000fe4000278d070 */
[----:B------:R-:W-:Y:S02]  /*0700*/  VIMNMX.U32 R15, PT, PT, R5, R14, !PT ;  /* 0x0000000e050f7248 */ /* 0x000fe40007fe0000 */
[----:B------:R-:W-:Y:S02]  /*0710*/  ISETP.LT.U32.OR P4, PT, R10, -0x6, !P4 ;  /* 0xfffffffa0a00780c */ /* 0x000fe40006781470 */
[----:B------:R-:W-:-:S04]  /*0720*/  ISETP.GE.U32.OR P3, PT, R15, R0, !P0 ;  /* 0x000000000f00720c */ /* 0x000fc80004766470 */
[----:B------:R-:W-:-:S13]  /*0730*/  ISETP.LT.OR P3, PT, R5, RZ, P3 ;  /* 0x000000ff0500720c */ /* 0x000fda0001f61670 */
[----:B------:R-:W1:Y:S01]  /*0740*/  @!P3 LDC.64 R16, c[0x0][0x380] ;  /* 0x0000e000ff10bb82 */ /* 0x000e620000000a00 */
[----:B------:R-:W-:-:S04]  /*0750*/  @!P3 IMAD R2, R0, UR5, R3 ;  /* 0x000000050002bc24 */ /* 0x000fc8000f8e0203 */
[----:B0-----:R-:W-:Y:S01]  /*0760*/  @!P3 IMAD R7, R2, R0, R5 ;  /* 0x000000000207b224 */ /* 0x001fe200078e0205 */
[----:B---3--:R-:W-:Y:S04]  /*0770*/  STS [R11], R18 ;  /* 0x000000120b007388 */ /* 0x008fe80000000800 */
[----:B------:R-:W0:Y:S01]  /*0780*/  LDS R15, [R13] ;  /* 0x000000000d0f7984 */ /* 0x000e220000000800 */
[----:B-1----:R-:W-:-:S03]  /*0790*/  @!P3 IMAD.WIDE.U32 R6, R7, 0x4, R16 ;  /* 0x000000040706b825 */ /* 0x002fc600078e0010 */
[----:B0-----:R0:W-:Y:S04]  /*07a0*/  STS [R12], R15 ;  /* 0x0000000f0c007388 */ /* 0x0011e80000000800 */
[----:B--2---:R0:W-:Y:S01]  /*07b0*/  @!P1 STS [R13], R20 ;  /* 0x000000140d009388 */ /* 0x0041e20000000800 */
[----:B------:R-:W-:Y:S06]  /*07c0*/  BAR.SYNC.DEFER_BLOCKING 0x0 ;  /* 0x0000000000007b1d */ /* 0x000fec0000010000 */
[----:B------:R-:W-:Y:S05]  /*07d0*/  @P4 BRA `(.L_x_3) ;  /* 0x00000000004c4947 */ /* 0x000fea0003800000 */
[----:B0-----:R-:W0:Y:S01]  /*07e0*/  LDS R15, [R12+-0x4] ;  /* 0xfffffc000c0f7984 */ /* 0x001e220000000800 */
[----:B------:R-:W1:Y:S03]  /*07f0*/  LDC.64 R16, c[0x0][0x388] ;  /* 0x0000e200ff107b82 */ /* 0x000e660000000a00 */
[----:B------:R-:W2:Y:S04]  /*0800*/  LDS R4, [R12] ;  /* 0x000000000c047984 */ /* 0x000ea80000000800 */
[----:B------:R-:W3:Y:S04]  /*0810*/  LDS R19, [R12+0x4] ;  /* 0x000004000c137984 */ /* 0x000ee80000000800 */
[----:B------:R-:W4:Y:S04]  /*0820*/  LDS R21, [R12+0x20] ;  /* 0x000020000c157984 */ /* 0x000f280000000800 */
[----:B------:R-:W5:Y:S04]  /*0830*/  LDS R23, [R12+-0x20] ;  /* 0xffffe0000c177984 */ /* 0x000f680000000800 */
[----:B------:R-:W5:Y:S04]  /*0840*/  LDS R25, [R11] ;  /* 0x000000000b197984 */ /* 0x000f680000000800 */
[----:B------:R-:W5:Y:S01]  /*0850*/  LDS R2, [R13] ;  /* 0x000000000d027984 */ /* 0x000f620000000800 */
[----:B0-----:R-:W-:-:S04]  /*0860*/  FMUL R15, R15, 0.5 ;  /* 0x3f0000000f0f7820 */ /* 0x001fc80000400000 */
[----:B--2---:R-:W-:Y:S01]  /*0870*/  FFMA R4, R4, 0.5, R15 ;  /* 0x3f00000004047823 */ /* 0x004fe2000000000f */
[----:B------:R-:W-:-:S03]  /*0880*/  IMAD R15, R0, UR9, R3 ;  /* 0x00000009000f7c24 */ /* 0x000fc6000f8e0203 */
[----:B---3--:R-:W-:Y:S01]  /*0890*/  FFMA R4, R19, 0.5, R4 ;  /* 0x3f00000013047823 */ /* 0x008fe20000000004 */
[----:B------:R-:W-:-:S03]  /*08a0*/  IMAD R15, R15, R0, R5 ;  /* 0x000000000f0f7224 */ /* 0x000fc600078e0205 */
[----:B----4-:R-:W-:Y:S01]  /*08b0*/  FFMA R4, R21, 0.5, R4 ;  /* 0x3f00000015047823 */ /* 0x010fe20000000004 */
[----:B-1----:R-:W-:-:S04]  /*08c0*/  IMAD.WIDE.U32 R16, R15, 0x4, R16 ;  /* 0x000000040f107825 */ /* 0x002fc800078e0010 */
[----:B-----5:R-:W-:-:S04]  /*08d0*/  FFMA R4, R23, 0.5, R4 ;  /* 0x3f00000017047823 */ /* 0x020fc80000000004 */
[----:B------:R-:W-:-:S04]  /*08e0*/  FFMA R25, R25, 0.5, R4 ;  /* 0x3f00000019197823 */ /* 0x000fc80000000004 */
[----:B------:R-:W-:-:S05]  /*08f0*/  FFMA R25, R2, 0.5, R25 ;  /* 0x3f00000002197823 */ /* 0x000fca0000000019 */
[----:B------:R1:W-:Y:S02]  /*0900*/  STG.E desc[UR12][R16.64], R25 ;  /* 0x0000001910007986 */ /* 0x0003e4000c10190c */
.L_x_3:
[----:B------:R-:W-:Y:S05]  /*0910*/  BSYNC.RECONVERGENT B0 ;  /* 0x0000000000007941 */ /* 0x000fea0003800200 */
.L_x_2:
[----:B------:R-:W-:Y:S06]  /*0920*/  BAR.SYNC.DEFER_BLOCKING 0x0 ;  /* 0x0000000000007b1d */ /* 0x000fec0000010000 */
[----:B------:R2:W3:Y:S01]  /*0930*/  @!P3 LDG.E R18, desc[UR12][R6.64] ;  /* 0x0000000c0612b981 */ /* 0x0004e2000c1e1900 */
[----:B------:R-:W-:Y:S01]  /*0940*/  UIADD3 UR6, UPT, UPT, UR4, 0x4, URZ ;  /* 0x0000000404067890 */ /* 0x000fe2000fffe0ff */
[----:B------:R-:W-:Y:S01]  /*0950*/  ISETP.LT.U32.AND P4, PT, R8, R9, P2 ;  /* 0x000000090800720c */ /* 0x000fe20001781070 */
[----:B------:R-:W-:Y:S01]  /*0960*/  BSSY.RECONVERGENT B0, `(.L_x_4) ;  /* 0x0000025000007945 */ /* 0x000fe20003800200 */
[----:B------:R-:W4:Y:S02]  /*0970*/  LDS R4, [R12] ;  /* 0x000000000c047984 */ /* 0x000f240000000800 */
[----:B------:R-:W-:-:S02]  /*0980*/  PLOP3.LUT P4, PT, P4, P6, PT, 0x80, 0x8 ;  /* 0x000000000008781c */ /* 0x000fc4000278d070 */
[----:B------:R-:W-:Y:S02]  /*0990*/  VIMNMX.U32 R2, PT, PT, R3, UR6, !PT ;  /* 0x0000000603027c48 */ /* 0x000fe4000ffe0000 */
[----:B------:R-:W-:Y:S02]  /*09a0*/  ISETP.LT.U32.OR P4, PT, R10, -0x6, !P4 ;  /* 0xfffffffa0a00780c */ /* 0x000fe40006781470 */
[----:B0-----:R-:W-:-:S04]  /*09b0*/  VIMNMX.U32 R15, PT, PT, R5, R2, !PT ;  /* 0x00000002050f7248 */ /* 0x001fc80007fe0000 */
[----:B------:R-:W-:-:S04]  /*09c0*/  ISETP.GE.U32.OR P1, PT, R15, R0, !P0 ;  /* 0x000000000f00720c */ /* 0x000fc80004726470 */
[----:B------:R-:W-:-:S13]  /*09d0*/  ISETP.LT.OR P1, PT, R5, RZ, P1 ;  /* 0x000000ff0500720c */ /* 0x000fda0000f21670 */
[----:B-1----:R-:W0:Y:S01]  /*09e0*/  @!P1 LDC.64 R16, c[0x0][0x380] ;  /* 0x0000e000ff109b82 */ /* 0x002e220000000a00 */
[----:B--2---:R-:W-:-:S04]  /*09f0*/  @!P1 IMAD R6, R0, UR6, R3 ;  /* 0x0000000600069c24 */ /* 0x004fc8000f8e0203 */
[----:B------:R-:W-:Y:S01]  /*0a00*/  @!P1 IMAD R7, R6, R0, R5 ;  /* 0x0000000006079224 */ /* 0x000fe200078e0205 */
[----:B----4-:R-:W-:Y:S04]  /*0a10*/  STS [R11], R4 ;  /* 0x000000040b007388 */ /* 0x010fe80000000800 */
[----:B------:R-:W1:Y:S01]  /*0a20*/  LDS R15, [R13] ;  /* 0x000000000d0f7984 */ /* 0x000e620000000800 */
[----:B0-----:R-:W-:-:S03]  /*0a30*/  @!P1 IMAD.WIDE.U32 R6, R7, 0x4, R16 ;  /* 0x0000000407069825 */ /* 0x001fc600078e0010 */
[----:B-1----:R0:W-:Y:S04]  /*0a40*/  STS [R12], R15 ;  /* 0x0000000f0c007388 */ /* 0x0021e80000000800 */
[----:B---3--:R0:W-:Y:S01]  /*0a50*/  @!P3 STS [R13], R18 ;  /* 0x000000120d00b388 */ /* 0x0081e20000000800 */
        /* <DEDUP_REMOVED lines=21> */
.L_x_5:
[----:B------:R-:W-:Y:S05]  /*0bb0*/  BSYNC.RECONVERGENT B0 ;  /* 0x0000000000007941 */ /* 0x000fea0003800200 */
.L_x_4:
[----:B------:R-:W-:Y:S06]  /*0bc0*/  BAR.SYNC.DEFER_BLOCKING 0x0 ;  /* 0x0000000000007b1d */ /* 0x000fec0000010000 */
[----:B0-----:R0:W2:Y:S01]  /*0bd0*/  @!P1 LDG.E R18, desc[UR12][R6.64] ;  /* 0x0000000c06129981 */ /* 0x0010a2000c1e1900 */
[----:B------:R-:W-:Y:S01]  /*0be0*/  UIADD3 UR7, UPT, UPT, UR4, 0x5, URZ ;  /* 0x0000000504077890 */ /* 0x000fe2000fffe0ff */
[----:B------:R-:W-:Y:S01]  /*0bf0*/  ISETP.LT.U32.AND P4, PT, R14, R9, P2 ;  /* 0x000000090e00720c */ /* 0x000fe20001781070 */
[----:B------:R-:W-:Y:S01]  /*0c00*/  BSSY.RECONVERGENT B0, `(.L_x_6) ;  /* 0x0000025000007945 */ /* 0x000fe20003800200 */
[----:B------:R-:W3:Y:S02]  /*0c10*/  LDS R8, [R12] ;  /* 0x000000000c087984 */ /* 0x000ee40000000800 */
[----:B------:R-:W-:-:S02]  /*0c20*/  PLOP3.LUT P4, PT, P4, P6, PT, 0x80, 0x8 ;  /* 0x000000000008781c */ /* 0x000fc4000278d070 */
[----:B------:R-:W-:Y:S02]  /*0c30*/  VIMNMX.U32 R4, PT, PT, R3, UR7, !PT ;  /* 0x0000000703047c48 */ /* 0x000fe4000ffe0000 */
[----:B------:R-:W-:Y:S02]  /*0c40*/  ISETP.LT.U32.OR P4, PT, R10, -0x6, !P4 ;  /* 0xfffffffa0a00780c */ /* 0x000fe40006781470 */
[----:B------:R-:W-:-:S04]  /*0c50*/  VIMNMX.U32 R15, PT, PT, R5, R4, !PT ;  /* 0x00000004050f7248 */ /* 0x000fc80007fe0000 */
[----:B------:R-:W-:-:S04]  /*0c60*/  ISETP.GE.U32.OR P3, PT, R15, R0, !P0 ;  /* 0x000000000f00720c */ /* 0x000fc80004766470 */
[----:B------:R-:W-:-:S13]  /*0c70*/  ISETP.LT.OR P3, PT, R5, RZ, P3 ;  /* 0x000000ff0500720c */ /* 0x000fda0001f61670 */
[----:B-1----:R-:W1:Y:S01]  /*0c80*/  @!P3 LDC.64 R16, c[0x0][0x380] ;  /* 0x0000e000ff10bb82 */ /* 0x002e620000000a00 */
[----:B0-----:R-:W-:-:S04]  /*0c90*/  @!P3 IMAD R6, R0, UR7, R3 ;  /* 0x000000070006bc24 */ /* 0x001fc8000f8e0203 */
[----:B------:R-:W-:Y:S01]  /*0ca0*/  @!P3 IMAD R7, R6, R0, R5 ;  /* 0x000000000607b224 */ /* 0x000fe200078e0205 */
[----:B---3--:R-:W-:Y:S04]  /*0cb0*/  STS [R11], R8 ;  /* 0x000000080b007388 */ /* 0x008fe80000000800 */
[----:B------:R-:W0:Y:S01]  /*0cc0*/  LDS R15, [R13] ;  /* 0x000000000d0f7984 */ /* 0x000e220000000800 */
[----:B-1----:R-:W-:-:S03]  /*0cd0*/  @!P3 IMAD.WIDE.U32 R6, R7, 0x4, R16 ;  /* 0x000000040706b825 */ /* 0x002fc600078e0010 */
[----:B0-----:R0:W-:Y:S04]  /*0ce0*/  STS [R12], R15 ;  /* 0x0000000f0c007388 */ /* 0x0011e80000000800 */
[----:B--2---:R0:W-:Y:S01]  /*0cf0*/  @!P1 STS [R13], R18 ;  /* 0x000000120d009388 */ /* 0x0041e20000000800 */
        /* <DEDUP_REMOVED lines=21> */
.L_x_7:
[----:B------:R-:W-:Y:S05]  /*0e50*/  BSYNC.RECONVERGENT B0 ;  /* 0x0000000000007941 */ /* 0x000fea0003800200 */
.L_x_6:
[----:B------:R-:W-:Y:S06]  /*0e60*/  BAR.SYNC.DEFER_BLOCKING 0x0 ;  /* 0x0000000000007b1d */ /* 0x000fec0000010000 */
[----:B------:R-:W2:Y:S01]  /*0e70*/  @!P3 LDG.E R6, desc[UR12][R6.64] ;  /* 0x0000000c0606b981 */ /* 0x000ea2000c1e1900 */
[----:B------:R-:W-:Y:S01]  /*0e80*/  ISETP.LT.U32.AND P1, PT, R2, R9, P2 ;  /* 0x000000090200720c */ /* 0x000fe20001721070 */
[----:B------:R-:W-:Y:S02]  /*0e90*/  BSSY.RECONVERGENT B0, `(.L_x_8) ;  /* 0x000001d000007945 */ /* 0x000fe40003800200 */
[----:B------:R-:W3:Y:S01]  /*0ea0*/  LDS R8, [R12] ;  /* 0x000000000c087984 */ /* 0x000ee20000000800 */
[----:B------:R-:W-:-:S04]  /*0eb0*/  PLOP3.LUT P1, PT, P1, P6, PT, 0x80, 0x8 ;  /* 0x000000000008781c */ /* 0x000fc80000f2d070 */
[----:B------:R-:W-:Y:S01]  /*0ec0*/  ISETP.LT.U32.OR P1, PT, R10, -0x6, !P1 ;  /* 0xfffffffa0a00780c */ /* 0x000fe20004f21470 */
[----:B---3--:R-:W-:Y:S04]  /*0ed0*/  STS [R11], R8 ;  /* 0x000000080b007388 */ /* 0x008fe80000000800 */
[----:B01----:R-:W0:Y:S04]  /*0ee0*/  LDS R15, [R13] ;  /* 0x000000000d0f7984 */ /* 0x003e280000000800 */
        /* <DEDUP_REMOVED lines=12> */
[----:B-1----:R-:W-:Y:S01]  /*0fb0*/  FMUL R15, R8, 0.5 ;  /* 0x3f000000080f7820 */ /* 0x002fe20000400000 */
[----:B------:R-:W-:-:S03]  /*0fc0*/  IMAD R8, R0, UR6, R3 ;  /* 0x0000000600087c24 */ /* 0x000fc6000f8e0203 */
[----:B--2---:R-:W-:Y:S01]  /*0fd0*/  FFMA R2, R2, 0.5, R15 ;  /* 0x3f00000002027823 */ /* 0x004fe2000000000f */
[----:B------:R-:W-:-:S03]  /*0fe0*/  IMAD R15, R8, R0, R5 ;  /* 0x00000000080f7224 */ /* 0x000fc600078e0205 */
[----:B---3--:R-:W-:Y:S01]  /*0ff0*/  FFMA R2, R17, 0.5, R2 ;  /* 0x3f00000011027823 */ /* 0x008fe20000000002 */
[----:B0-----:R-:W-:-:S04]  /*1000*/  IMAD.WIDE.U32 R6, R15, 0x4, R6 ;  /* 0x000000040f067825 */ /* 0x001fc800078e0006 */
[----:B----4-:R-:W-:-:S04]  /*1010*/  FFMA R2, R19, 0.5, R2 ;  /* 0x3f00000013027823 */ /* 0x010fc80000000002 */
[----:B-----5:R-:W-:-:S04]  /*1020*/  FFMA R2, R21, 0.5, R2 ;  /* 0x3f00000015027823 */ /* 0x020fc80000000002 */
[----:B------:R-:W-:-:S04]  /*1030*/  FFMA R2, R23, 0.5, R2 ;  /* 0x3f00000017027823 */ /* 0x000fc80000000002 */
[----:B------:R-:W-:-:S05]  /*1040*/  FFMA R25, R25, 0.5, R2 ;  /* 0x3f00000019197823 */ /* 0x000fca0000000002 */
[----:B------:R1:W-:Y:S02]  /*1050*/  STG.E desc[UR12][R6.64], R25 ;  /* 0x0000001906007986 */ /* 0x0003e4000c10190c */
.L_x_9:
[----:B------:R-:W-:Y:S05]  /*1060*/  BSYNC.RECONVERGENT B0 ;  /* 0x0000000000007941 */ /* 0x000fea0003800200 */
.L_x_8:
[----:B------:R-:W-:Y:S01]  /*1070*/  UIADD3 UR4, UPT, UPT, UR4, 0x6, URZ ;  /* 0x0000000604047890 */ /* 0x000fe2000fffe0ff */
[----:B------:R-:W-:Y:S05]  /*1080*/  BAR.SYNC.DEFER_BLOCKING 0x0 ;  /* 0x0000000000007b1d */ /* 0x000fea0000010000 */
[----:B-1----:R-:W-:-:S04]  /*1090*/  VIMNMX3.U32 R7, R3, UR4, R5, !PT ;  /* 0x0000000403077c0f */ /* 0x002fc8000f800005 */
[----:B------:R-:W-:-:S04]  /*10a0*/  ISETP.GE.U32.OR P0, PT, R7, R0, !P0 ;  /* 0x000000000700720c */ /* 0x000fc80004706470 */
[----:B------:R-:W-:-:S13]  /*10b0*/  ISETP.LT.OR P0, PT, R5, RZ, P0 ;  /* 0x000000ff0500720c */ /* 0x000fda0000701670 */
[----:B0-----:R-:W0:Y:S01]  /*10c0*/  @!P0 LDC.64 R6, c[0x0][0x380] ;  /* 0x0000e000ff068b82 */ /* 0x001e220000000a00 */
[----:B------:R-:W-:-:S04]  /*10d0*/  @!P0 IMAD R2, R0, UR4, R3 ;  /* 0x0000000400028c24 */ /* 0x000fc8000f8e0203 */
[----:B------:R-:W-:Y:S02]  /*10e0*/  @!P0 IMAD R15, R2, R0, R5 ;  /* 0x00000000020f8224 */ /* 0x000fe400078e0205 */
[----:B------:R-:W1:Y:S02]  /*10f0*/  LDS R2, [R12] ;  /* 0x000000000c027984 */ /* 0x000e640000000800 */
[----:B0-----:R-:W-:-:S06]  /*1100*/  @!P0 IMAD.WIDE.U32 R6, R15, 0x4, R6 ;  /* 0x000000040f068825 */ /* 0x001fcc00078e0006 */
[----:B------:R-:W2:Y:S01]  /*1110*/  @!P0 LDG.E R6, desc[UR12][R6.64] ;  /* 0x0000000c06068981 */ /* 0x000ea2000c1e1900 */
[----:B------:R-:W-:Y:S01]  /*1120*/  ISETP.LT.U32.AND P2, PT, R4, R9, P2 ;  /* 0x000000090400720c */ /* 0x000fe20001741070 */
[----:B------:R-:W-:Y:S03]  /*1130*/  BSSY.RECONVERGENT B0, `(.L_x_10) ;  /* 0x000001c000007945 */ /* 0x000fe60003800200 */
[----:B------:R-:W-:-:S04]  /*1140*/  PLOP3.LUT P2, PT, P2, P6, PT, 0x80, 0x8 ;  /* 0x000000000008781c */ /* 0x000fc8000174d070 */
[----:B------:R-:W-:Y:S01]  /*1150*/  ISETP.LT.U32.OR P2, PT, R10, -0x6, !P2 ;  /* 0xfffffffa0a00780c */ /* 0x000fe20005741470 */
[----:B-1----:R-:W-:Y:S04]  /*1160*/  STS [R11], R2 ;  /* 0x000000020b007388 */ /* 0x002fe80000000800 */
[----:B------:R-:W0:Y:S04]  /*1170*/  LDS R15, [R13] ;  /* 0x000000000d0f7984 */ /* 0x000e280000000800 */
[----:B0-----:R0:W-:Y:S04]  /*1180*/  STS [R12], R15 ;  /* 0x0000000f0c007388 */ /* 0x0011e80000000800 */
[----:B--2---:R0:W-:Y:S01]  /*1190*/  @!P0 STS [R13], R6 ;  /* 0x000000060d008388 */ /* 0x0041e20000000800 */
[----:B------:R-:W-:Y:S06]  /*11a0*/  BAR.SYNC.DEFER_BLOCKING 0x0 ;  /* 0x0000000000007b1d */ /* 0x000fec0000010000 */
[----:B------:R-:W-:Y:S05]  /*11b0*/  @P2 BRA `(.L_x_11) ;  /* 0x00000000004c2947 */ /* 0x000fea0003800000 */
[----:B------:R-:W1:Y:S01]  /*11c0*/  LDS R4, [R12+-0x4] ;  /* 0xfffffc000c047984 */ /* 0x000e620000000800 */
[----:B0-----:R-:W0:Y:S01]  /*11d0*/  LDC.64 R6, c[0x0][0x388] ;  /* 0x0000e200ff067b82 */ /* 0x001e220000000a00 */
[----:B------:R-:W-:Y:S02]  /*11e0*/  IMAD R3, R0, UR7, R3 ;  /* 0x0000000700037c24 */ /* 0x000fe4000f8e0203 */
[----:B------:R-:W2:Y:S02]  /*11f0*/  LDS R2, [R12] ;  /* 0x000000000c027984 */ /* 0x000ea40000000800 */
[----:B------:R-:W-:Y:S02]  /*1200*/  IMAD R3, R3, R0, R5 ;  /* 0x0000000003037224 */ /* 0x000fe400078e0205 */
[----:B------:R-:W3:Y:S04]  /*1210*/  LDS R15, [R12+0x4] ;  /* 0x000004000c0f7984 */ /* 0x000ee80000000800 */
[----:B------:R-:W4:Y:S04]  /*1220*/  LDS R17, [R12+0x20] ;  /* 0x000020000c117984 */ /* 0x000f280000000800 */
[----:B------:R-:W5:Y:S04]  /*1230*/  LDS R19, [R12+-0x20] ;  /* 0xffffe0000c137984 */ /* 0x000f680000000800 */
[----:B------:R-:W5:Y:S04]  /*1240*/  LDS R21, [R11] ;  /* 0x000000000b157984 */ /* 0x000f680000000800 */
[----:B------:R-:W5:Y:S01]  /*1250*/  LDS R23, [R13] ;  /* 0x000000000d177984 */ /* 0x000f620000000800 */
[----:B0-----:R-:W-:-:S04]  /*1260*/  IMAD.WIDE.U32 R6, R3, 0x4, R6 ;  /* 0x0000000403067825 */ /* 0x001fc800078e0006 */
[----:B-1----:R-:W-:-:S04]  /*1270*/  FMUL R9, R4, 0.5 ;  /* 0x3f00000004097820 */ /* 0x002fc80000400000 */
[----:B--2---:R-:W-:-:S04]  /*1280*/  FFMA R2, R2, 0.5, R9 ;  /* 0x3f00000002027823 */ /* 0x004fc80000000009 */
[----:B---3--:R-:W-:-:S04]  /*1290*/  FFMA R2, R15, 0.5, R2 ;  /* 0x3f0000000f027823 */ /* 0x008fc80000000002 */
[----:B----4-:R-:W-:-:S04]  /*12a0*/  FFMA R2, R17, 0.5, R2 ;  /* 0x3f00000011027823 */ /* 0x010fc80000000002 */
[----:B-----5:R-:W-:-:S04]  /*12b0*/  FFMA R2, R19, 0.5, R2 ;  /* 0x3f00000013027823 */ /* 0x020fc80000000002 */
[----:B------:R-:W-:-:S04]  /*12c0*/  FFMA R2, R21, 0.5, R2 ;  /* 0x3f00000015027823 */ /* 0x000fc80000000002 */
[----:B------:R-:W-:-:S05]  /*12d0*/  FFMA R23, R23, 0.5, R2 ;  /* 0x3f00000017177823 */ /* 0x000fca0000000002 */
[----:B------:R1:W-:Y:S02]  /*12e0*/  STG.E desc[UR12][R6.64], R23 ;  /* 0x0000001706007986 */ /* 0x0003e4000c10190c */
.L_x_11:
[----:B------:R-:W-:Y:S05]  /*12f0*/  BSYNC.RECONVERGENT B0 ;  /* 0x0000000000007941 */ /* 0x000fea0003800200 */
.L_x_10:
[----:B------:R-:W-:Y:S06]  /*1300*/  BAR.SYNC.DEFER_BLOCKING 0x0 ;  /* 0x0000000000007b1d */ /* 0x000fec0000010000 */
[----:B------:R-:W2:Y:S04]  /*1310*/  LDS R0, [R12] ;  /* 0x000000000c007984 */ /* 0x000ea80000000800 */
[----:B--2---:R-:W-:Y:S04]  /*1320*/  STS [R11], R0 ;  /* 0x000000000b007388 */ /* 0x004fe80000000800 */
[----:B0-----:R-:W0:Y:S04]  /*1330*/  LDS R13, [R13] ;  /* 0x000000000d0d7984 */ /* 0x001e280000000800 */
[----:B0-----:R-:W-:Y:S01]  /*1340*/  STS [R12], R13 ;  /* 0x0000000d0c007388 */ /* 0x001fe20000000800 */
[----:B------:R-:W-:Y:S05]  /*1350*/  EXIT ;  /* 0x000000000000794d */ /* 0x000fea0003800000 */
.L_x_12:
[----:B------:R-:W-:-:S00]  /*1360*/  BRA `(.L_x_12) ;  /* 0xfffffffc00fc7947 */ /* 0x000fc0000383ffff */
[----:B------:R-:W-:-:S00]  /*1370*/  NOP ;  /* 0x0000000000007918 */ /* 0x000fc00000000000 */
        /* <DEDUP_REMOVED lines=8> */
.L_x_13:


//--------------------- .nv.shared._Z43stencil_kernel_mem_tiling_thread_coarseningPfS_j --------------------------
	.section	.nv.shared._Z43stencil_kernel_mem_tiling_thread_coarseningPfS_j,"aw",@nobits
	.sectionflags	@""
	.align	4
.nv.shared._Z43stencil_kernel_mem_tiling_thread_coarseningPfS_j:
	.zero		1792


//--------------------- .nv.shared.reserved.0     --------------------------
	.section	.nv.shared.reserved.0,"aw",@nobits
	.weak		__nv_reservedSMEM_offset_0_alias
	.size		__nv_reservedSMEM_offset_0_alias, 0, 64
	.other		__nv_reservedSMEM_offset_0_alias,@"STO_CUDA_RESERVED_SHARED STV_DEFAULT"
__nv_reservedSMEM_offset_0_alias:
	.zero		0
	.zero		64


//--------------------- .nv.constant0._Z43stencil_kernel_mem_tiling_thread_coarseningPfS_j --------------------------
	.section	.nv.constant0._Z43stencil_kernel_mem_tiling_thread_coarseningPfS_j,"a",@progbits
	.sectionflags	@""
	.align	4
.nv.constant0._Z43stencil_kernel_mem_tiling_thread_coarseningPfS_j:
	.zero		916


//--------------------- SYMBOLS --------------------------

	.type		.nv.reservedSmem.offset0,@object
	.size		.nv.reservedSmem.offset0,0x4
	.type		.nv.reservedSmem.cap,@object
	.size		.nv.reservedSmem.cap,0x4
